//
// Generated by NVIDIA NVVM Compiler
//
// Compiler Build ID: CL-36424714
// Cuda compilation tools, release 13.0, V13.0.88
// Based on NVVM 20.0.0
//

.version 9.0
.target sm_100
.address_size 64

	// .globl	_Z19game_of_life_kernelPKbPbi
.extern .shared .align 16 .b8 tile[];

.visible .entry _Z19game_of_life_kernelPKbPbi(
	.param .u64 .ptr .align 1 _Z19game_of_life_kernelPKbPbi_param_0,
	.param .u64 .ptr .align 1 _Z19game_of_life_kernelPKbPbi_param_1,
	.param .u32 _Z19game_of_life_kernelPKbPbi_param_2
)
{
	.reg .pred 	%p<44>;
	.reg .b16 	%rs<48>;
	.reg .b32 	%r<74>;
	.reg .b64 	%rd<28>;

	ld.param.u64 	%rd5, [_Z19game_of_life_kernelPKbPbi_param_0];
	ld.param.u64 	%rd4, [_Z19game_of_life_kernelPKbPbi_param_1];
	ld.param.u32 	%r22, [_Z19game_of_life_kernelPKbPbi_param_2];
	cvta.to.global.u64 	%rd1, %rd5;
	mov.u32 	%r23, %ctaid.x;
	mov.u32 	%r1, %ntid.x;
	mov.u32 	%r2, %tid.x;
	mad.lo.s32 	%r3, %r23, %r1, %r2;
	mov.u32 	%r24, %ctaid.y;
	mov.u32 	%r4, %ntid.y;
	mul.lo.s32 	%r5, %r24, %r4;
	mov.u32 	%r6, %tid.y;
	add.s32 	%r25, %r5, %r6;
	add.s32 	%r8, %r1, 2;
	add.s32 	%r9, %r6, 1;
	max.s32 	%r26, %r3, %r25;
	setp.ge.s32 	%p3, %r26, %r22;
	mov.b16 	%rs39, 0;
	@%p3 bra 	$L__BB0_2;
	mad.lo.s32 	%r27, %r22, %r25, %r3;
	cvt.s64.s32 	%rd6, %r27;
	add.s64 	%rd7, %rd1, %rd6;
	ld.global.nc.u8 	%rs21, [%rd7];
	cvt.u16.u8 	%rs39, %rs21;
$L__BB0_2:
	mul.lo.s32 	%r10, %r9, %r8;
	add.s32 	%r28, %r10, %r2;
	mov.u32 	%r29, tile;
	add.s32 	%r11, %r29, %r28;
	st.shared.u8 	[%r11+1], %rs39;
	setp.ne.s32 	%p4, %r2, 0;
	@%p4 bra 	$L__BB0_6;
	setp.ge.s32 	%p5, %r25, %r22;
	setp.lt.s32 	%p6, %r3, 1;
	mov.b16 	%rs40, 0;
	or.pred  	%p7, %p6, %p5;
	@%p7 bra 	$L__BB0_5;
	mad.lo.s32 	%r30, %r22, %r25, %r3;
	add.s32 	%r31, %r30, -1;
	cvt.u64.u32 	%rd8, %r31;
	add.s64 	%rd9, %rd1, %rd8;
	ld.global.nc.u8 	%rs23, [%rd9];
	cvt.u16.u8 	%rs40, %rs23;
$L__BB0_5:
	add.s32 	%r33, %r29, %r10;
	st.shared.u8 	[%r33], %rs40;
$L__BB0_6:
	add.s32 	%r12, %r1, -1;
	setp.ne.s32 	%p8, %r2, %r12;
	@%p8 bra 	$L__BB0_10;
	add.s32 	%r34, %r3, 1;
	max.s32 	%r35, %r34, %r25;
	setp.ge.s32 	%p9, %r35, %r22;
	mov.b16 	%rs41, 0;
	@%p9 bra 	$L__BB0_9;
	mul.lo.s32 	%r36, %r22, %r25;
	cvt.s64.s32 	%rd10, %r36;
	cvt.s64.s32 	%rd11, %r3;
	add.s64 	%rd12, %rd10, %rd11;
	add.s64 	%rd13, %rd1, %rd12;
	ld.global.nc.u8 	%rs25, [%rd13+1];
	cvt.u16.u8 	%rs41, %rs25;
$L__BB0_9:
	st.shared.u8 	[%r11+2], %rs41;
$L__BB0_10:
	setp.ne.s32 	%p10, %r6, 0;
	add.s32 	%r13, %r29, %r2;
	@%p10 bra 	$L__BB0_14;
	setp.ge.s32 	%p11, %r3, %r22;
	setp.eq.s32 	%p12, %r25, 0;
	mov.b16 	%rs42, 0;
	or.pred  	%p13, %p12, %p11;
	@%p13 bra 	$L__BB0_13;
	add.s32 	%r38, %r25, -1;
	mad.lo.s32 	%r39, %r22, %r38, %r3;
	cvt.s64.s32 	%rd14, %r39;
	add.s64 	%rd15, %rd1, %rd14;
	ld.global.nc.u8 	%rs27, [%rd15];
	cvt.u16.u8 	%rs42, %rs27;
$L__BB0_13:
	st.shared.u8 	[%r13+1], %rs42;
$L__BB0_14:
	add.s32 	%r14, %r4, -1;
	setp.ne.s32 	%p14, %r6, %r14;
	add.s32 	%r15, %r11, %r8;
	@%p14 bra 	$L__BB0_18;
	add.s32 	%r16, %r9, %r5;
	mov.b16 	%rs43, 0;
	max.s32 	%r40, %r16, %r3;
	setp.ge.s32 	%p15, %r40, %r22;
	@%p15 bra 	$L__BB0_17;
	mad.lo.s32 	%r41, %r22, %r16, %r3;
	cvt.s64.s32 	%rd16, %r41;
	add.s64 	%rd17, %rd1, %rd16;
	ld.global.nc.u8 	%rs29, [%rd17];
	cvt.u16.u8 	%rs43, %rs29;
$L__BB0_17:
	st.shared.u8 	[%r15+1], %rs43;
$L__BB0_18:
	or.b32  	%r42, %r2, %r6;
	setp.ne.s32 	%p16, %r42, 0;
	add.s32 	%r43, %r25, -1;
	mul.lo.s32 	%r44, %r22, %r43;
	cvt.s64.s32 	%rd18, %r44;
	cvt.s64.s32 	%rd2, %r3;
	add.s64 	%rd19, %rd2, %rd18;
	add.s64 	%rd3, %rd1, %rd19;
	mad.lo.s32 	%r17, %r6, %r8, %r13;
	@%p16 bra 	$L__BB0_22;
	setp.lt.s32 	%p17, %r3, 1;
	setp.eq.s32 	%p18, %r25, 0;
	mov.b16 	%rs44, 0;
	or.pred  	%p19, %p17, %p18;
	@%p19 bra 	$L__BB0_21;
	ld.global.nc.u8 	%rs31, [%rd3+-1];
	cvt.u16.u8 	%rs44, %rs31;
$L__BB0_21:
	st.shared.u8 	[%r17], %rs44;
$L__BB0_22:
	setp.ne.s32 	%p20, %r6, 0;
	setp.ne.s32 	%p21, %r2, %r12;
	or.pred  	%p22, %p20, %p21;
	@%p22 bra 	$L__BB0_26;
	add.s32 	%r45, %r3, 1;
	setp.ge.s32 	%p23, %r45, %r22;
	setp.eq.s32 	%p24, %r25, 0;
	mov.b16 	%rs45, 0;
	or.pred  	%p25, %p23, %p24;
	@%p25 bra 	$L__BB0_25;
	ld.global.nc.u8 	%rs33, [%rd3+1];
	cvt.u16.u8 	%rs45, %rs33;
$L__BB0_25:
	st.shared.u8 	[%r13+2], %rs45;
$L__BB0_26:
	setp.ne.s32 	%p26, %r6, %r14;
	setp.ne.s32 	%p27, %r2, 0;
	or.pred  	%p28, %p27, %p26;
	@%p28 bra 	$L__BB0_30;
	add.s32 	%r18, %r9, %r5;
	setp.lt.s32 	%p29, %r3, 1;
	setp.ge.s32 	%p30, %r18, %r22;
	mov.b16 	%rs46, 0;
	or.pred  	%p31, %p29, %p30;
	@%p31 bra 	$L__BB0_29;
	mad.lo.s32 	%r47, %r22, %r18, %r3;
	add.s32 	%r48, %r47, -1;
	cvt.u64.u32 	%rd20, %r48;
	add.s64 	%rd21, %rd1, %rd20;
	ld.global.nc.u8 	%rs35, [%rd21];
	cvt.u16.u8 	%rs46, %rs35;
$L__BB0_29:
	add.s32 	%r49, %r10, %r8;
	add.s32 	%r51, %r29, %r49;
	st.shared.u8 	[%r51], %rs46;
$L__BB0_30:
	setp.ne.s32 	%p32, %r6, %r14;
	setp.ne.s32 	%p33, %r2, %r12;
	or.pred  	%p34, %p33, %p32;
	@%p34 bra 	$L__BB0_34;
	add.s32 	%r52, %r3, 1;
	add.s32 	%r19, %r9, %r5;
	max.s32 	%r54, %r52, %r19;
	setp.ge.s32 	%p35, %r54, %r22;
	mov.b16 	%rs47, 0;
	@%p35 bra 	$L__BB0_33;
	mul.lo.s32 	%r55, %r22, %r19;
	cvt.s64.s32 	%rd22, %r55;
	add.s64 	%rd23, %rd22, %rd2;
	add.s64 	%rd24, %rd1, %rd23;
	ld.global.nc.u8 	%rs37, [%rd24+1];
	cvt.u16.u8 	%rs47, %rs37;
$L__BB0_33:
	st.shared.u8 	[%r15+2], %rs47;
$L__BB0_34:
	bar.sync 	0;
	setp.ge.s32 	%p36, %r26, %r22;
	@%p36 bra 	$L__BB0_38;
	ld.shared.s8 	%r57, [%r17];
	ld.shared.s8 	%r58, [%r17+1];
	add.s32 	%r59, %r58, %r57;
	ld.shared.s8 	%r60, [%r17+2];
	add.s32 	%r61, %r59, %r60;
	ld.shared.s8 	%r62, [%r11];
	add.s32 	%r63, %r61, %r62;
	ld.shared.s8 	%r64, [%r11+2];
	add.s32 	%r65, %r63, %r64;
	ld.shared.s8 	%r66, [%r15];
	add.s32 	%r67, %r65, %r66;
	ld.shared.s8 	%r68, [%r15+1];
	add.s32 	%r69, %r67, %r68;
	ld.shared.s8 	%r70, [%r15+2];
	add.s32 	%r71, %r69, %r70;
	ld.shared.u8 	%rs19, [%r11+1];
	setp.ne.s16 	%p38, %rs19, 0;
	and.b32  	%r72, %r71, -2;
	setp.eq.s32 	%p39, %r72, 2;
	mov.pred 	%p43, -1;
	and.pred  	%p40, %p38, %p39;
	@%p40 bra 	$L__BB0_37;
	setp.eq.s16 	%p41, %rs19, 0;
	setp.eq.s32 	%p42, %r71, 3;
	and.pred  	%p43, %p41, %p42;
$L__BB0_37:
	selp.u16 	%rs38, 1, 0, %p43;
	mad.lo.s32 	%r73, %r22, %r25, %r3;
	cvt.s64.s32 	%rd25, %r73;
	cvta.to.global.u64 	%rd26, %rd4;
	add.s64 	%rd27, %rd26, %rd25;
	st.global.u8 	[%rd27], %rs38;
$L__BB0_38:
	ret;

}


// ===== COMPILED SASS (sm_100) =====

	.target	sm_100

	.elftype	@"ET_EXEC"


//--------------------- .note.nv.tkinfo           --------------------------
	.section	.note.nv.tkinfo,"",@"SHT_NOTE"
	.sectionflags	@"SHF_NOTE_NV_TKINFO"
	.tkinfo
        /*0018*/ 	.word	0x00000002
        /*0030*/ 	.string	""
        /*0030*/ 	.string	"ptxas"
        /*0030*/ 	.string	"Cuda compilation tools, release 13.0, V13.0.88"
        /*0030*/ 	.string	"Build cuda_13.0.r13.0/compiler.36424714_0"
        /*0030*/ 	.string	"-arch sm_100 -m 64 "



//--------------------- .note.nv.cuinfo           --------------------------
	.section	.note.nv.cuinfo,"",@"SHT_NOTE"
	.sectionflags	@"SHF_NOTE_NV_CUINFO"
        /*0018*/ 	.short	0x0002
        /*001a*/ 	.short	0x0064
        /*001c*/ 	.short	0x0082
	.zero		2


//--------------------- .nv.info                  --------------------------
	.section	.nv.info,"",@"SHT_CUDA_INFO"
	.align	4


	//----- nvinfo : EIATTR_REGCOUNT
	.align		4
        /*0000*/ 	.byte	0x04, 0x2f
        /*0002*/ 	.short	(.L_1 - .L_0)
	.align		4
.L_0:
        /*0004*/ 	.word	index@(_Z19game_of_life_kernelPKbPbi)
        /*0008*/ 	.word	0x00000010


	//----- nvinfo : EIATTR_FRAME_SIZE
	.align		4
.L_1:
        /*000c*/ 	.byte	0x04, 0x11
        /*000e*/ 	.short	(.L_3 - .L_2)
	.align		4
.L_2:
        /*0010*/ 	.word	index@(_Z19game_of_life_kernelPKbPbi)
        /*0014*/ 	.word	0x00000000


	//----- nvinfo : EIATTR_MIN_STACK_SIZE
	.align		4
.L_3:
        /*0018*/ 	.byte	0x04, 0x12
        /*001a*/ 	.short	(.L_5 - .L_4)
	.align		4
.L_4:
        /*001c*/ 	.word	index@(_Z19game_of_life_kernelPKbPbi)
        /*0020*/ 	.word	0x00000000
.L_5:


//--------------------- .nv.compat                --------------------------
	.section	.nv.compat,"",@"SHT_CUDA_COMPAT_INFO"
	.align	4
        /*0000*/ 	.byte	0x02, 0x09, 0x00, 0x00, 0x02, 0x02, 0x01, 0x00, 0x02, 0x05, 0x05, 0x00, 0x03, 0x07, 0x01, 0x01
        /*0010*/ 	.byte	0x02, 0x03, 0x00, 0x00, 0x02, 0x06, 0x01, 0x00, 0x04, 0x0b, 0x08, 0x00, 0x09, 0x00, 0x00, 0x00
        /*0020*/ 	.byte	0x00, 0x00, 0x00, 0x00


//--------------------- .nv.info._Z19game_of_life_kernelPKbPbi --------------------------
	.section	.nv.info._Z19game_of_life_kernelPKbPbi,"",@"SHT_CUDA_INFO"
	.sectionflags	@""
	.align	4


	//----- nvinfo : EIATTR_CUDA_API_VERSION
	.align		4
        /*0000*/ 	.byte	0x04, 0x37
        /*0002*/ 	.short	(.L_7 - .L_6)
.L_6:
        /*0004*/ 	.word	0x00000082


	//----- nvinfo : EIATTR_KPARAM_INFO
	.align		4
.L_7:
        /*0008*/ 	.byte	0x04, 0x17
        /*000a*/ 	.short	(.L_9 - .L_8)
.L_8:
        /*000c*/ 	.word	0x00000000
        /*0010*/ 	.short	0x0002
        /*0012*/ 	.short	0x0010
        /*0014*/ 	.byte	0x00, 0xf0, 0x11, 0x00


	//----- nvinfo : EIATTR_KPARAM_INFO
	.align		4
.L_9:
        /*0018*/ 	.byte	0x04, 0x17
        /*001a*/ 	.short	(.L_11 - .L_10)
.L_10:
        /*001c*/ 	.word	0x00000000
        /*0020*/ 	.short	0x0001
        /*0022*/ 	.short	0x0008
        /*0024*/ 	.byte	0x00, 0xf5, 0x21, 0x00


	//----- nvinfo : EIATTR_KPARAM_INFO
	.align		4
.L_11:
        /*0028*/ 	.byte	0x04, 0x17
        /*002a*/ 	.short	(.L_13 - .L_12)
.L_12:
        /*002c*/ 	.word	0x00000000
        /*0030*/ 	.short	0x0000
        /*0032*/ 	.short	0x0000
        /*0034*/ 	.byte	0x00, 0xf5, 0x21, 0x00


	//----- nvinfo : EIATTR_SPARSE_MMA_MASK
	.align		4
.L_13:
        /*0038*/ 	.byte	0x03, 0x50
        /*003a*/ 	.short	0x0000


	//----- nvinfo : EIATTR_MAXREG_COUNT
	.align		4
        /*003c*/ 	.byte	0x03, 0x1b
        /*003e*/ 	.short	0x00ff


	//----- nvinfo : EIATTR_NUM_BARRIERS
	.align		4
        /*0040*/ 	.byte	0x02, 0x4c
        /*0042*/ 	.byte	0x01
	.zero		1


	//----- nvinfo : EIATTR_MERCURY_ISA_VERSION
	.align		4
        /*0044*/ 	.byte	0x03, 0x5f
        /*0046*/ 	.short	0x0101


	//----- nvinfo : EIATTR_VRC_CTA_INIT_COUNT
	.align		4
        /*0048*/ 	.byte	0x02, 0x4a
	.zero		1
	.zero		1


	//----- nvinfo : EIATTR_EXIT_INSTR_OFFSETS
	.align		4
        /*004c*/ 	.byte	0x04, 0x1c
        /*004e*/ 	.short	(.L_15 - .L_14)


	//   ....[0]....
.L_14:
        /*0050*/ 	.word	0x00000ab0


	//   ....[1]....
        /*0054*/ 	.word	0x00000c50


	//----- nvinfo : EIATTR_CRS_STACK_SIZE
	.align		4
.L_15:
        /*0058*/ 	.byte	0x04, 0x1e
        /*005a*/ 	.short	(.L_17 - .L_16)
.L_16:
        /*005c*/ 	.word	0x00000000


	//----- nvinfo : EIATTR_CBANK_PARAM_SIZE
	.align		4
.L_17:
        /*0060*/ 	.byte	0x03, 0x19
        /*0062*/ 	.short	0x0014


	//----- nvinfo : EIATTR_PARAM_CBANK
	.align		4
        /*0064*/ 	.byte	0x04, 0x0a
        /*0066*/ 	.short	(.L_19 - .L_18)
	.align		4
.L_18:
        /*0068*/ 	.word	index@(.nv.constant0._Z19game_of_life_kernelPKbPbi)
        /*006c*/ 	.short	0x0380
        /*006e*/ 	.short	0x0014


	//----- nvinfo : EIATTR_SW_WAR
	.align		4
.L_19:
        /*0070*/ 	.byte	0x04, 0x36
        /*0072*/ 	.short	(.L_21 - .L_20)
.L_20:
        /*0074*/ 	.word	0x00000008
.L_21:


//--------------------- .nv.callgraph             --------------------------
	.section	.nv.callgraph,"",@"SHT_CUDA_CALLGRAPH"
	.align	4
	.sectionentsize	8
	.align		4
        /*0000*/ 	.word	0x00000000
	.align		4
        /*0004*/ 	.word	0xffffffff
	.align		4
        /*0008*/ 	.word	0x00000000
	.align		4
        /*000c*/ 	.word	0xfffffffe
	.align		4
        /*0010*/ 	.word	0x00000000
	.align		4
        /*0014*/ 	.word	0xfffffffd
	.align		4
        /*0018*/ 	.word	0x00000000
	.align		4
        /*001c*/ 	.word	0xfffffffc


//--------------------- .text._Z19game_of_life_kernelPKbPbi --------------------------
	.section	.text._Z19game_of_life_kernelPKbPbi,"ax",@progbits
	.align	128
        .global         _Z19game_of_life_kernelPKbPbi
        .type           _Z19game_of_life_kernelPKbPbi,@function
        .size           _Z19game_of_life_kernelPKbPbi,(.L_x_33 - _Z19game_of_life_kernelPKbPbi)
        .other          _Z19game_of_life_kernelPKbPbi,@"STO_CUDA_ENTRY STV_DEFAULT"
_Z19game_of_life_kernelPKbPbi:
.text._Z19game_of_life_kernelPKbPbi:
[----:B------:R-:W-:Y:S01]  /*0000*/  LDC R1, c[0x0][0x37c] ;  /* 0x0000df00ff017b82 */ /* 0x000fe20000000800 */
[----:B------:R-:W0:Y:S07]  /*0010*/  S2R R2, SR_TID.X ;  /* 0x0000000000027919 */ /* 0x000e2e0000002100 */
[----:B------:R-:W1:Y:S01]  /*0020*/  S2UR UR4, SR_CTAID.Y ;  /* 0x00000000000479c3 */ /* 0x000e620000002600 */
[----:B------:R-:W2:Y:S01]  /*0030*/  LDCU UR7, c[0x0][0x360] ;  /* 0x00006c00ff0777ac */ /* 0x000ea20008000800 */
[----:B------:R-:W-:Y:S01]  /*0040*/  PRMT R11, RZ, 0x7610, R11 ;  /* 0x00007610ff0b7816 */ /* 0x000fe2000000000b */
[----:B------:R-:W3:Y:S01]  /*0050*/  S2R R5, SR_TID.Y ;  /* 0x0000000000057919 */ /* 0x000ee20000002200 */
[----:B------:R-:W4:Y:S04]  /*0060*/  LDCU UR12, c[0x0][0x390] ;  /* 0x00007200ff0c77ac */ /* 0x000f280008000800 */
[----:B------:R-:W0:Y:S01]  /*0070*/  LDC R3, c[0x0][0x360] ;  /* 0x0000d800ff037b82 */ /* 0x000e220000000800 */
[----:B------:R-:W1:Y:S01]  /*0080*/  LDCU UR8, c[0x0][0x364] ;  /* 0x00006c80ff0877ac */ /* 0x000e620008000800 */
[----:B------:R-:W5:Y:S06]  /*0090*/  LDCU.64 UR10, c[0x0][0x358] ;  /* 0x00006b00ff0a77ac */ /* 0x000f6c0008000a00 */
[----:B------:R-:W0:Y:S01]  /*00a0*/  S2UR UR5, SR_CTAID.X ;  /* 0x00000000000579c3 */ /* 0x000e220000002500 */
[----:B-1----:R-:W-:-:S06]  /*00b0*/  UIMAD UR4, UR4, UR8, URZ ;  /* 0x00000008040472a4 */ /* 0x002fcc000f8e02ff */
[----:B---3--:R-:W-:Y:S02]  /*00c0*/  VIADD R0, R5, UR4 ;  /* 0x0000000405007c36 */ /* 0x008fe40008000000 */
[----:B0-----:R-:W-:-:S05]  /*00d0*/  IMAD R3, R3, UR5, R2 ;  /* 0x0000000503037c24 */ /* 0x001fca000f8e0202 */
[----:B------:R-:W-:-:S04]  /*00e0*/  VIMNMX R4, PT, PT, R3, R0, !PT ;  /* 0x0000000003047248 */ /* 0x000fc80007fe0100 */
[----:B----4-:R-:W-:-:S13]  /*00f0*/  ISETP.GE.AND P2, PT, R4, UR12, PT ;  /* 0x0000000c04007c0c */ /* 0x010fda000bf46270 */
[----:B------:R-:W0:Y:S01]  /*0100*/  @!P2 LDC.64 R8, c[0x0][0x380] ;  /* 0x0000e000ff08ab82 */ /* 0x000e220000000a00 */
[----:B------:R-:W-:-:S05]  /*0110*/  @!P2 IMAD R4, R0, UR12, R3 ;  /* 0x0000000c0004ac24 */ /* 0x000fca000f8e0203 */
[----:B0-----:R-:W-:-:S04]  /*0120*/  @!P2 IADD3 R8, P0, PT, R4, R8, RZ ;  /* 0x000000080408a210 */ /* 0x001fc80007f1e0ff */
[----:B------:R-:W-:-:S05]  /*0130*/  @!P2 LEA.HI.X.SX32 R9, R4, R9, 0x1, P0 ;  /* 0x000000090409a211 */ /* 0x000fca00000f0eff */
[----:B-----5:R-:W3:Y:S01]  /*0140*/  @!P2 LDG.E.U8.CONSTANT R11, desc[UR10][R8.64] ;  /* 0x0000000a080ba981 */ /* 0x020ee2000c1e9100 */
[----:B------:R-:W0:Y:S01]  /*0150*/  S2UR UR6, SR_CgaCtaId ;  /* 0x00000000000679c3 */ /* 0x000e220000008800 */
[----:B--2---:R-:W-:Y:S01]  /*0160*/  UIADD3 UR9, UPT, UPT, UR7, 0x2, URZ ;  /* 0x0000000207097890 */ /* 0x004fe2000fffe0ff */
[----:B------:R-:W-:Y:S01]  /*0170*/  VIADD R6, R5, 0x1 ;  /* 0x0000000105067836 */ /* 0x000fe20000000000 */
[----:B------:R-:W-:Y:S01]  /*0180*/  UMOV UR5, 0x400 ;  /* 0x0000040000057882 */ /* 0x000fe20000000000 */
[----:B------:R-:W-:Y:S01]  /*0190*/  ISETP.NE.AND P0, PT, R2, RZ, PT ;  /* 0x000000ff0200720c */ /* 0x000fe20003f05270 */
[----:B------:R-:W-:Y:S02]  /*01a0*/  BSSY.RECONVERGENT B0, `(.L_x_0) ;  /* 0x0000013000007945 */ /* 0x000fe40003800200 */
[----:B------:R-:W-:Y:S01]  /*01b0*/  IMAD R7, R6, UR9, RZ ;  /* 0x0000000906077c24 */ /* 0x000fe2000f8e02ff */
[----:B0-----:R-:W-:-:S06]  /*01c0*/  ULEA UR5, UR6, UR5, 0x18 ;  /* 0x0000000506057291 */ /* 0x001fcc000f8ec0ff */
[----:B------:R-:W-:-:S05]  /*01d0*/  IADD3 R4, PT, PT, R7, UR5, R2 ;  /* 0x0000000507047c10 */ /* 0x000fca000fffe002 */
[----:B---3--:R0:W-:Y:S01]  /*01e0*/  STS.U8 [R4+0x1], R11 ;  /* 0x0000010b04007388 */ /* 0x0081e20000000000 */
[----:B------:R-:W-:Y:S05]  /*01f0*/  @P0 BRA `(.L_x_1) ;  /* 0x0000000000340947 */ /* 0x000fea0003800000 */
[----:B------:R-:W-:Y:S01]  /*0200*/  ISETP.GE.AND P0, PT, R0, UR12, PT ;  /* 0x0000000c00007c0c */ /* 0x000fe2000bf06270 */
[----:B------:R-:W-:Y:S01]  /*0210*/  BSSY.RECONVERGENT B1, `(.L_x_2) ;  /* 0x000000a000017945 */ /* 0x000fe20003800200 */
[----:B------:R-:W-:Y:S02]  /*0220*/  PRMT R8, RZ, 0x7610, R8 ;  /* 0x00007610ff087816 */ /* 0x000fe40000000008 */
[----:B------:R-:W-:-:S13]  /*0230*/  ISETP.LT.OR P0, PT, R3, 0x1, P0 ;  /* 0x000000010300780c */ /* 0x000fda0000701670 */
[----:B------:R-:W-:Y:S05]  /*0240*/  @P0 BRA `(.L_x_3) ;  /* 0x0000000000180947 */ /* 0x000fea0003800000 */
[----:B------:R-:W1:Y:S01]  /*0250*/  LDCU.64 UR14, c[0x0][0x380] ;  /* 0x00007000ff0e77ac */ /* 0x000e620008000a00 */
[----:B------:R-:W-:-:S04]  /*0260*/  IMAD R8, R0, UR12, R3 ;  /* 0x0000000c00087c24 */ /* 0x000fc8000f8e0203 */
[----:B------:R-:W-:-:S05]  /*0270*/  VIADD R8, R8, 0xffffffff ;  /* 0xffffffff08087836 */ /* 0x000fca0000000000 */
[----:B-1----:R-:W-:-:S05]  /*0280*/  IADD3 R8, P0, PT, R8, UR14, RZ ;  /* 0x0000000e08087c10 */ /* 0x002fca000ff1e0ff */
[----:B------:R-:W-:-:S05]  /*0290*/  IMAD.X R9, RZ, RZ, UR15, P0 ;  /* 0x0000000fff097e24 */ /* 0x000fca00080e06ff */
[----:B------:R1:W5:Y:S03]  /*02a0*/  LDG.E.U8.CONSTANT R8, desc[UR10][R8.64] ;  /* 0x0000000a08087981 */ /* 0x000366000c1e9100 */
.L_x_3:
[----:B------:R-:W-:Y:S05]  /*02b0*/  BSYNC.RECONVERGENT B1 ;  /* 0x0000000000017941 */ /* 0x000fea0003800200 */
.L_x_2:
[----:B-----5:R2:W-:Y:S02]  /*02c0*/  STS.U8 [R7+UR5], R8 ;  /* 0x0000000807007988 */ /* 0x0205e40008000005 */
.L_x_1:
[----:B------:R-:W-:Y:S05]  /*02d0*/  BSYNC.RECONVERGENT B0 ;  /* 0x0000000000007941 */ /* 0x000fea0003800200 */
.L_x_0:
[----:B------:R-:W-:Y:S01]  /*02e0*/  UIADD3 UR6, UPT, UPT, UR7, -0x1, URZ ;  /* 0xffffffff07067890 */ /* 0x000fe2000fffe0ff */
[----:B------:R-:W-:Y:S05]  /*02f0*/  BSSY.RECONVERGENT B0, `(.L_x_4) ;  /* 0x0000011000007945 */ /* 0x000fea0003800200 */
[----:B------:R-:W-:-:S13]  /*0300*/  ISETP.NE.AND P1, PT, R2, UR6, PT ;  /* 0x0000000602007c0c */ /* 0x000fda000bf25270 */
[----:B------:R-:W-:Y:S05]  /*0310*/  @P1 BRA `(.L_x_5) ;  /* 0x0000000000381947 */ /* 0x000fea0003800000 */
[----:B--2---:R-:W-:Y:S01]  /*0320*/  VIADDMNMX R8, R3, 0x1, R0, !PT ;  /* 0x0000000103087846 */ /* 0x004fe20007800100 */
[----:B------:R-:W-:Y:S01]  /*0330*/  BSSY.RECONVERGENT B1, `(.L_x_6) ;  /* 0x000000b000017945 */ /* 0x000fe20003800200 */
[----:B-1----:R-:W-:Y:S02]  /*0340*/  PRMT R9, RZ, 0x7610, R9 ;  /* 0x00007610ff097816 */ /* 0x002fe40000000009 */
[----:B------:R-:W-:-:S13]  /*0350*/  ISETP.GE.AND P0, PT, R8, UR12, PT ;  /* 0x0000000c08007c0c */ /* 0x000fda000bf06270 */
[----:B------:R-:W-:Y:S05]  /*0360*/  @P0 BRA `(.L_x_7) ;  /* 0x00000000001c0947 */ /* 0x000fea0003800000 */
[----:B------:R-:W1:Y:S01]  /*0370*/  LDCU.64 UR14, c[0x0][0x380] ;  /* 0x00007000ff0e77ac */ /* 0x000e620008000a00 */
[----:B------:R-:W-:Y:S01]  /*0380*/  IMAD R8, R0, UR12, RZ ;  /* 0x0000000c00087c24 */ /* 0x000fe2000f8e02ff */
[----:B------:R-:W-:-:S04]  /*0390*/  SHF.R.S32.HI R10, RZ, 0x1f, R3 ;  /* 0x0000001fff0a7819 */ /* 0x000fc80000011403 */
[----:B------:R-:W-:Y:S02]  /*03a0*/  SHF.R.S32.HI R9, RZ, 0x1f, R8 ;  /* 0x0000001fff097819 */ /* 0x000fe40000011408 */
[----:B-1----:R-:W-:-:S04]  /*03b0*/  IADD3 R8, P0, P3, R8, UR14, R3 ;  /* 0x0000000e08087c10 */ /* 0x002fc8000fb1e003 */
[----:B------:R-:W-:-:S06]  /*03c0*/  IADD3.X R9, PT, PT, R9, UR15, R10, P0, P3 ;  /* 0x0000000f09097c10 */ /* 0x000fcc00087e640a */
[----:B------:R1:W5:Y:S03]  /*03d0*/  LDG.E.U8.CONSTANT R9, desc[UR10][R8.64+0x1] ;  /* 0x0000010a08097981 */ /* 0x000366000c1e9100 */
.L_x_7:
[----:B------:R-:W-:Y:S05]  /*03e0*/  BSYNC.RECONVERGENT B1 ;  /* 0x0000000000017941 */ /* 0x000fea0003800200 */
.L_x_6:
[----:B-----5:R3:W-:Y:S02]  /*03f0*/  STS.U8 [R4+0x2], R9 ;  /* 0x0000020904007388 */ /* 0x0207e40000000000 */
.L_x_5:
[----:B------:R-:W-:Y:S05]  /*0400*/  BSYNC.RECONVERGENT B0 ;  /* 0x0000000000007941 */ /* 0x000fea0003800200 */
.L_x_4:
[----:B------:R-:W-:Y:S01]  /*0410*/  ISETP.NE.AND P0, PT, R5, RZ, PT ;  /* 0x000000ff0500720c */ /* 0x000fe20003f05270 */
[----:B------:R-:W-:Y:S01]  /*0420*/  BSSY.RECONVERGENT B0, `(.L_x_8) ;  /* 0x0000010000007945 */ /* 0x000fe20003800200 */
[----:B------:R-:W-:-:S11]  /*0430*/  VIADD R12, R2, UR5 ;  /* 0x00000005020c7c36 */ /* 0x000fd60008000000 */
[----:B------:R-:W-:Y:S05]  /*0440*/  @P0 BRA `(.L_x_9) ;  /* 0x0000000000340947 */ /* 0x000fea0003800000 */
[----:B------:R-:W-:Y:S01]  /*0450*/  ISETP.GE.AND P0, PT, R3, UR12, PT ;  /* 0x0000000c03007c0c */ /* 0x000fe2000bf06270 */
[----:B------:R-:W-:Y:S01]  /*0460*/  BSSY.RECONVERGENT B1, `(.L_x_10) ;  /* 0x000000a000017945 */ /* 0x000fe20003800200 */
[----:B-1-3--:R-:W-:Y:S02]  /*0470*/  PRMT R9, RZ, 0x7610, R9 ;  /* 0x00007610ff097816 */ /* 0x00afe40000000009 */
[----:B------:R-:W-:-:S13]  /*0480*/  ISETP.EQ.OR P0, PT, R0, RZ, P0 ;  /* 0x000000ff0000720c */ /* 0x000fda0000702670 */
[----:B------:R-:W-:Y:S05]  /*0490*/  @P0 BRA `(.L_x_11) ;  /* 0x0000000000180947 */ /* 0x000fea0003800000 */
[----:B------:R-:W1:Y:S01]  /*04a0*/  LDCU.64 UR14, c[0x0][0x380] ;  /* 0x00007000ff0e77ac */ /* 0x000e620008000a00 */
[----:B--2---:R-:W-:-:S04]  /*04b0*/  VIADD R8, R0, 0xffffffff ;  /* 0xffffffff00087836 */ /* 0x004fc80000000000 */
[----:B------:R-:W-:-:S05]  /*04c0*/  IMAD R9, R8, UR12, R3 ;  /* 0x0000000c08097c24 */ /* 0x000fca000f8e0203 */
[----:B-1----:R-:W-:-:S04]  /*04d0*/  IADD3 R8, P0, PT, R9, UR14, RZ ;  /* 0x0000000e09087c10 */ /* 0x002fc8000ff1e0ff */
[----:B------:R-:W-:-:S06]  /*04e0*/  LEA.HI.X.SX32 R9, R9, UR15, 0x1, P0 ;  /* 0x0000000f09097c11 */ /* 0x000fcc00080f0eff */
[----:B------:R1:W5:Y:S03]  /*04f0*/  LDG.E.U8.CONSTANT R9, desc[UR10][R8.64] ;  /* 0x0000000a08097981 */ /* 0x000366000c1e9100 */
.L_x_11:
[----:B------:R-:W-:Y:S05]  /*0500*/  BSYNC.RECONVERGENT B1 ;  /* 0x0000000000017941 */ /* 0x000fea0003800200 */
.L_x_10:
[----:B-----5:R4:W-:Y:S02]  /*0510*/  STS.U8 [R2+UR5+0x1], R9 ;  /* 0x0000010902007988 */ /* 0x0209e40008000005 */
.L_x_9:
[----:B------:R-:W-:Y:S05]  /*0520*/  BSYNC.RECONVERGENT B0 ;  /* 0x0000000000007941 */ /* 0x000fea0003800200 */
.L_x_8:
[----:B------:R-:W-:Y:S01]  /*0530*/  UIADD3 UR7, UPT, UPT, UR8, -0x1, URZ ;  /* 0xffffffff08077890 */ /* 0x000fe2000fffe0ff */
[----:B------:R-:W-:Y:S05]  /*0540*/  BSSY.RECONVERGENT B0, `(.L_x_12) ;  /* 0x0000010000007945 */ /* 0x000fea0003800200 */
[----:B------:R-:W-:-:S13]  /*0550*/  ISETP.NE.AND P0, PT, R5, UR7, PT ;  /* 0x0000000705007c0c */ /* 0x000fda000bf05270 */
[----:B------:R-:W-:Y:S05]  /*0560*/  @P0 BRA `(.L_x_13) ;  /* 0x0000000000340947 */ /* 0x000fea0003800000 */
[----:B-12---:R-:W-:Y:S01]  /*0570*/  VIADD R8, R6, UR4 ;  /* 0x0000000406087c36 */ /* 0x006fe20008000000 */
[----:B------:R-:W-:Y:S04]  /*0580*/  BSSY.RECONVERGENT B1, `(.L_x_14) ;  /* 0x000000a000017945 */ /* 0x000fe80003800200 */
[----:B---34-:R-:W-:-:S04]  /*0590*/  VIMNMX R9, PT, PT, R3, R8, !PT ;  /* 0x0000000803097248 */ /* 0x018fc80007fe0100 */
[----:B------:R-:W-:Y:S02]  /*05a0*/  ISETP.GE.AND P3, PT, R9, UR12, PT ;  /* 0x0000000c09007c0c */ /* 0x000fe4000bf66270 */
[----:B------:R-:W-:-:S11]  /*05b0*/  PRMT R9, RZ, 0x7610, R9 ;  /* 0x00007610ff097816 */ /* 0x000fd60000000009 */
[----:B------:R-:W-:Y:S05]  /*05c0*/  @P3 BRA `(.L_x_15) ;  /* 0x0000000000143947 */ /* 0x000fea0003800000 */
[----:B------:R-:W1:Y:S01]  /*05d0*/  LDCU.64 UR14, c[0x0][0x380] ;  /* 0x00007000ff0e77ac */ /* 0x000e620008000a00 */
[----:B------:R-:W-:-:S05]  /*05e0*/  IMAD R9, R8, UR12, R3 ;  /* 0x0000000c08097c24 */ /* 0x000fca000f8e0203 */
[----:B-1----:R-:W-:-:S04]  /*05f0*/  IADD3 R8, P3, PT, R9, UR14, RZ ;  /* 0x0000000e09087c10 */ /* 0x002fc8000ff7e0ff */
[----:B------:R-:W-:-:S06]  /*0600*/  LEA.HI.X.SX32 R9, R9, UR15, 0x1, P3 ;  /* 0x0000000f09097c11 */ /* 0x000fcc00098f0eff */
[----:B------:R1:W5:Y:S03]  /*0610*/  LDG.E.U8.CONSTANT R9, desc[UR10][R8.64] ;  /* 0x0000000a08097981 */ /* 0x000366000c1e9100 */
.L_x_15:
[----:B------:R-:W-:Y:S05]  /*0620*/  BSYNC.RECONVERGENT B1 ;  /* 0x0000000000017941 */ /* 0x000fea0003800200 */
.L_x_14:
[----:B-----5:R2:W-:Y:S02]  /*0630*/  STS.U8 [R4+UR9+0x1], R9 ;  /* 0x0000010904007988 */ /* 0x0205e40008000009 */
.L_x_13:
[----:B------:R-:W-:Y:S05]  /*0640*/  BSYNC.RECONVERGENT B0 ;  /* 0x0000000000007941 */ /* 0x000fea0003800200 */
.L_x_12:
[----:B------:R-:W5:Y:S01]  /*0650*/  LDCU.64 UR14, c[0x0][0x380] ;  /* 0x00007000ff0e77ac */ /* 0x000f620008000a00 */
[----:B------:R-:W-:Y:S01]  /*0660*/  VIADD R10, R0, 0xffffffff ;  /* 0xffffffff000a7836 */ /* 0x000fe20000000000 */
[----:B------:R-:W-:Y:S01]  /*0670*/  LOP3.LUT P3, RZ, R2, R5, RZ, 0xfc, !PT ;  /* 0x0000000502ff7212 */ /* 0x000fe2000786fcff */
[----:B------:R-:W-:Y:S01]  /*0680*/  BSSY.RECONVERGENT B0, `(.L_x_16) ;  /* 0x0000010000007945 */ /* 0x000fe20003800200 */
[----:B-12---:R-:W-:Y:S01]  /*0690*/  SHF.R.S32.HI R8, RZ, 0x1f, R3 ;  /* 0x0000001fff087819 */ /* 0x006fe20000011403 */
[----:B------:R-:W-:-:S05]  /*06a0*/  IMAD R10, R10, UR12, RZ ;  /* 0x0000000c0a0a7c24 */ /* 0x000fca000f8e02ff */
[--C-:B---34-:R-:W-:Y:S02]  /*06b0*/  SHF.R.S32.HI R9, RZ, 0x1f, R10.reuse ;  /* 0x0000001fff097819 */ /* 0x118fe4000001140a */
[----:B-----5:R-:W-:-:S04]  /*06c0*/  IADD3 R10, P4, P5, R3, UR14, R10 ;  /* 0x0000000e030a7c10 */ /* 0x020fc8000fd9e00a */
[----:B0-----:R-:W-:Y:S01]  /*06d0*/  IADD3.X R11, PT, PT, R8, UR15, R9, P4, P5 ;  /* 0x0000000f080b7c10 */ /* 0x001fe2000a7ea409 */
[----:B------:R-:W-:Y:S01]  /*06e0*/  IMAD R9, R5, UR9, R12 ;  /* 0x0000000905097c24 */ /* 0x000fe2000f8e020c */
[----:B------:R-:W-:Y:S07]  /*06f0*/  @P3 BRA `(.L_x_17) ;  /* 0x0000000000203947 */ /* 0x000fee0003800000 */
[----:B------:R-:W-:Y:S01]  /*0700*/  ISETP.NE.AND P3, PT, R0, RZ, PT ;  /* 0x000000ff0000720c */ /* 0x000fe20003f65270 */
[----:B------:R-:W-:Y:S01]  /*0710*/  BSSY.RECONVERGENT B1, `(.L_x_18) ;  /* 0x0000005000017945 */ /* 0x000fe20003800200 */
[----:B------:R-:W-:Y:S02]  /*0720*/  PRMT R12, RZ, 0x7610, R12 ;  /* 0x00007610ff0c7816 */ /* 0x000fe4000000000c */
[----:B------:R-:W-:-:S13]  /*0730*/  ISETP.LT.OR P3, PT, R3, 0x1, !P3 ;  /* 0x000000010300780c */ /* 0x000fda0005f61670 */
[----:B------:R-:W-:Y:S05]  /*0740*/  @P3 BRA `(.L_x_19) ;  /* 0x0000000000043947 */ /* 0x000fea0003800000 */
[----:B------:R0:W5:Y:S02]  /*0750*/  LDG.E.U8.CONSTANT R12, desc[UR10][R10.64+-0x1] ;  /* 0xffffff0a0a0c7981 */ /* 0x000164000c1e9100 */
.L_x_19:
[----:B------:R-:W-:Y:S05]  /*0760*/  BSYNC.RECONVERGENT B1 ;  /* 0x0000000000017941 */ /* 0x000fea0003800200 */
.L_x_18:
[----:B-----5:R1:W-:Y:S02]  /*0770*/  STS.U8 [R9], R12 ;  /* 0x0000000c09007388 */ /* 0x0203e40000000000 */
.L_x_17:
[----:B------:R-:W-:Y:S05]  /*0780*/  BSYNC.RECONVERGENT B0 ;  /* 0x0000000000007941 */ /* 0x000fea0003800200 */
.L_x_16:
[----:B------:R-:W-:Y:S01]  /*0790*/  ISETP.NE.OR P1, PT, R5, RZ, P1 ;  /* 0x000000ff0500720c */ /* 0x000fe20000f25670 */
[----:B------:R-:W-:-:S12]  /*07a0*/  BSSY.RECONVERGENT B0, `(.L_x_20) ;  /* 0x000000b000007945 */ /* 0x000fd80003800200 */
[----:B------:R-:W-:Y:S05]  /*07b0*/  @P1 BRA `(.L_x_21) ;  /* 0x0000000000241947 */ /* 0x000fea0003800000 */
[----:B------:R-:W-:Y:S01]  /*07c0*/  VIADD R5, R3, 0x1 ;  /* 0x0000000103057836 */ /* 0x000fe20000000000 */
[----:B------:R-:W-:Y:S01]  /*07d0*/  ISETP.NE.AND P1, PT, R0, RZ, PT ;  /* 0x000000ff0000720c */ /* 0x000fe20003f25270 */
[----:B------:R-:W-:Y:S03]  /*07e0*/  BSSY.RECONVERGENT B1, `(.L_x_22) ;  /* 0x0000005000017945 */ /* 0x000fe60003800200 */
[----:B------:R-:W-:Y:S02]  /*07f0*/  ISETP.GE.OR P1, PT, R5, UR12, !P1 ;  /* 0x0000000c05007c0c */ /* 0x000fe4000cf26670 */
[----:B------:R-:W-:-:S11]  /*0800*/  PRMT R5, RZ, 0x7610, R5 ;  /* 0x00007610ff057816 */ /* 0x000fd60000000005 */
[----:B------:R-:W-:Y:S05]  /*0810*/  @P1 BRA `(.L_x_23) ;  /* 0x0000000000041947 */ /* 0x000fea0003800000 */
[----:B------:R2:W5:Y:S02]  /*0820*/  LDG.E.U8.CONSTANT R5, desc[UR10][R10.64+0x1] ;  /* 0x0000010a0a057981 */ /* 0x000564000c1e9100 */
.L_x_23:
[----:B------:R-:W-:Y:S05]  /*0830*/  BSYNC.RECONVERGENT B1 ;  /* 0x0000000000017941 */ /* 0x000fea0003800200 */
.L_x_22:
[----:B-----5:R3:W-:Y:S02]  /*0840*/  STS.U8 [R2+UR5+0x2], R5 ;  /* 0x0000020502007988 */ /* 0x0207e40008000005 */
.L_x_21:
[----:B------:R-:W-:Y:S05]  /*0850*/  BSYNC.RECONVERGENT B0 ;  /* 0x0000000000007941 */ /* 0x000fea0003800200 */
.L_x_20:
[----:B------:R-:W-:Y:S01]  /*0860*/  ISETP.NE.OR P1, PT, R2, RZ, P0 ;  /* 0x000000ff0200720c */ /* 0x000fe20000725670 */
[----:B------:R-:W-:-:S12]  /*0870*/  BSSY.RECONVERGENT B0, `(.L_x_24) ;  /* 0x0000011000007945 */ /* 0x000fd80003800200 */
[----:B------:R-:W-:Y:S05]  /*0880*/  @P1 BRA `(.L_x_25) ;  /* 0x00000000003c1947 */ /* 0x000fea0003800000 */
[----:B-1----:R-:W-:Y:S01]  /*0890*/  VIADD R12, R6, UR4 ;  /* 0x00000004060c7c36 */ /* 0x002fe20008000000 */
[----:B------:R-:W-:Y:S01]  /*08a0*/  BSSY.RECONVERGENT B1, `(.L_x_26) ;  /* 0x000000c000017945 */ /* 0x000fe20003800200 */
[----:B0-2---:R-:W-:-:S03]  /*08b0*/  IMAD.U32 R10, RZ, RZ, UR9 ;  /* 0x00000009ff0a7e24 */ /* 0x005fc6000f8e00ff */
[----:B------:R-:W-:Y:S02]  /*08c0*/  ISETP.GE.AND P1, PT, R12, UR12, PT ;  /* 0x0000000c0c007c0c */ /* 0x000fe4000bf26270 */
[--C-:B------:R-:W-:Y:S02]  /*08d0*/  IADD3 R7, PT, PT, R7, UR5, R10.reuse ;  /* 0x0000000507077c10 */ /* 0x100fe4000fffe00a */
[----:B------:R-:W-:Y:S02]  /*08e0*/  ISETP.LT.OR P1, PT, R3, 0x1, P1 ;  /* 0x000000010300780c */ /* 0x000fe40000f21670 */
[----:B------:R-:W-:-:S11]  /*08f0*/  PRMT R10, RZ, 0x7610, R10 ;  /* 0x00007610ff0a7816 */ /* 0x000fd6000000000a */
[----:B------:R-:W-:Y:S05]  /*0900*/  @P1 BRA `(.L_x_27) ;  /* 0x0000000000141947 */ /* 0x000fea0003800000 */
[----:B------:R-:W-:-:S04]  /*0910*/  IMAD R10, R12, UR12, R3 ;  /* 0x0000000c0c0a7c24 */ /* 0x000fc8000f8e0203 */
[----:B------:R-:W-:-:S05]  /*0920*/  VIADD R10, R10, 0xffffffff ;  /* 0xffffffff0a0a7836 */ /* 0x000fca0000000000 */
[----:B------:R-:W-:-:S05]  /*0930*/  IADD3 R10, P1, PT, R10, UR14, RZ ;  /* 0x0000000e0a0a7c10 */ /* 0x000fca000ff3e0ff */
[----:B------:R-:W-:-:S05]  /*0940*/  IMAD.X R11, RZ, RZ, UR15, P1 ;  /* 0x0000000fff0b7e24 */ /* 0x000fca00088e06ff */
[----:B------:R0:W5:Y:S03]  /*0950*/  LDG.E.U8.CONSTANT R10, desc[UR10][R10.64] ;  /* 0x0000000a0a0a7981 */ /* 0x000166000c1e9100 */
.L_x_27:
[----:B------:R-:W-:Y:S05]  /*0960*/  BSYNC.RECONVERGENT B1 ;  /* 0x0000000000017941 */ /* 0x000fea0003800200 */
.L_x_26:
[----:B-----5:R4:W-:Y:S02]  /*0970*/  STS.U8 [R7], R10 ;  /* 0x0000000a07007388 */ /* 0x0209e40000000000 */
.L_x_25:
[----:B------:R-:W-:Y:S05]  /*0980*/  BSYNC.RECONVERGENT B0 ;  /* 0x0000000000007941 */ /* 0x000fea0003800200 */
.L_x_24:
[----:B------:R-:W-:Y:S01]  /*0990*/  ISETP.NE.OR P0, PT, R2, UR6, P0 ;  /* 0x0000000602007c0c */ /* 0x000fe20008705670 */
[----:B------:R-:W-:-:S12]  /*09a0*/  BSSY.RECONVERGENT B0, `(.L_x_28) ;  /* 0x000000f000007945 */ /* 0x000fd80003800200 */
[----:B------:R-:W-:Y:S05]  /*09b0*/  @P0 BRA `(.L_x_29) ;  /* 0x0000000000340947 */ /* 0x000fea0003800000 */
[----:B------:R-:W-:Y:S01]  /*09c0*/  VIADD R6, R6, UR4 ;  /* 0x0000000406067c36 */ /* 0x000fe20008000000 */
[----:B------:R-:W-:Y:S01]  /*09d0*/  BSSY.RECONVERGENT B1, `(.L_x_30) ;  /* 0x000000a000017945 */ /* 0x000fe20003800200 */
[----:B----4-:R-:W-:-:S03]  /*09e0*/  PRMT R7, RZ, 0x7610, R7 ;  /* 0x00007610ff077816 */ /* 0x010fc60000000007 */
[----:B---3--:R-:W-:-:S04]  /*09f0*/  VIADDMNMX R2, R3, 0x1, R6, !PT ;  /* 0x0000000103027846 */ /* 0x008fc80007800106 */
[----:B------:R-:W-:-:S13]  /*0a00*/  ISETP.GE.AND P0, PT, R2, UR12, PT ;  /* 0x0000000c02007c0c */ /* 0x000fda000bf06270 */
[----:B------:R-:W-:Y:S05]  /*0a10*/  @P0 BRA `(.L_x_31) ;  /* 0x0000000000140947 */ /* 0x000fea0003800000 */
[----:B------:R-:W-:-:S05]  /*0a20*/  IMAD R6, R6, UR12, RZ ;  /* 0x0000000c06067c24 */ /* 0x000fca000f8e02ff */
[----:B------:R-:W-:Y:S02]  /*0a30*/  SHF.R.S32.HI R5, RZ, 0x1f, R6 ;  /* 0x0000001fff057819 */ /* 0x000fe40000011406 */
[----:B------:R-:W-:-:S04]  /*0a40*/  IADD3 R6, P0, P1, R6, UR14, R3 ;  /* 0x0000000e06067c10 */ /* 0x000fc8000f91e003 */
[----:B------:R-:W-:-:S06]  /*0a50*/  IADD3.X R7, PT, PT, R5, UR15, R8, P0, P1 ;  /* 0x0000000f05077c10 */ /* 0x000fcc00087e2408 */
[----:B------:R3:W5:Y:S03]  /*0a60*/  LDG.E.U8.CONSTANT R7, desc[UR10][R6.64+0x1] ;  /* 0x0000010a06077981 */ /* 0x000766000c1e9100 */
.L_x_31:
[----:B------:R-:W-:Y:S05]  /*0a70*/  BSYNC.RECONVERGENT B1 ;  /* 0x0000000000017941 */ /* 0x000fea0003800200 */
.L_x_30:
[----:B-----5:R4:W-:Y:S02]  /*0a80*/  STS.U8 [R4+UR9+0x2], R7 ;  /* 0x0000020704007988 */ /* 0x0209e40008000009 */
.L_x_29:
[----:B------:R-:W-:Y:S05]  /*0a90*/  BSYNC.RECONVERGENT B0 ;  /* 0x0000000000007941 */ /* 0x000fea0003800200 */
.L_x_28:
[----:B------:R-:W-:Y:S06]  /*0aa0*/  BAR.SYNC.DEFER_BLOCKING 0x0 ;  /* 0x0000000000007b1d */ /* 0x000fec0000010000 */
[----:B------:R-:W-:Y:S05]  /*0ab0*/  @P2 EXIT ;  /* 0x000000000000294d */ /* 0x000fea0003800000 */
[----:B---3--:R-:W-:Y:S01]  /*0ac0*/  LDS.S8 R2, [R9] ;  /* 0x0000000009027984 */ /* 0x008fe20000000200 */
[----:B------:R-:W3:Y:S01]  /*0ad0*/  LDCU.64 UR4, c[0x0][0x388] ;  /* 0x00007100ff0477ac */ /* 0x000ee20008000a00 */
[----:B------:R-:W-:Y:S01]  /*0ae0*/  IMAD R0, R0, UR12, R3 ;  /* 0x0000000c00007c24 */ /* 0x000fe2000f8e0203 */
[----:B------:R-:W-:Y:S01]  /*0af0*/  PLOP3.LUT P0, PT, PT, PT, PT, 0x80, 0x8 ;  /* 0x000000000008781c */ /* 0x000fe20003f0f070 */
[----:B------:R-:W-:Y:S04]  /*0b00*/  LDS.S8 R5, [R9+0x1] ;  /* 0x0000010009057984 */ /* 0x000fe80000000200 */
[----:B------:R-:W5:Y:S04]  /*0b10*/  LDS.S8 R6, [R9+0x2] ;  /* 0x0000020009067984 */ /* 0x000f680000000200 */
[----:B----4-:R-:W-:Y:S04]  /*0b20*/  LDS.S8 R7, [R4] ;  /* 0x0000000004077984 */ /* 0x010fe80000000200 */
[----:B------:R-:W4:Y:S04]  /*0b30*/  LDS.S8 R8, [R4+0x2] ;  /* 0x0000020004087984 */ /* 0x000f280000000200 */
[----:B0-2---:R-:W-:Y:S04]  /*0b40*/  LDS.S8 R11, [R4+UR9] ;  /* 0x00000009040b7984 */ /* 0x005fe80008000200 */
[----:B------:R-:W0:Y:S04]  /*0b50*/  LDS.S8 R10, [R4+UR9+0x1] ;  /* 0x00000109040a7984 */ /* 0x000e280008000200 */
[----:B------:R-:W2:Y:S04]  /*0b60*/  LDS.S8 R13, [R4+UR9+0x2] ;  /* 0x00000209040d7984 */ /* 0x000ea80008000200 */
[----:B-1----:R-:W1:Y:S01]  /*0b70*/  LDS.U8 R12, [R4+0x1] ;  /* 0x00000100040c7984 */ /* 0x002e620000000000 */
[----:B-----5:R-:W-:-:S04]  /*0b80*/  IADD3 R2, PT, PT, R6, R5, R2 ;  /* 0x0000000506027210 */ /* 0x020fc80007ffe002 */
[----:B----4-:R-:W-:-:S04]  /*0b90*/  IADD3 R2, PT, PT, R8, R2, R7 ;  /* 0x0000000208027210 */ /* 0x010fc80007ffe007 */
[----:B0-----:R-:W-:-:S05]  /*0ba0*/  IADD3 R2, PT, PT, R10, R2, R11 ;  /* 0x000000020a027210 */ /* 0x001fca0007ffe00b */
[----:B--2---:R-:W-:-:S05]  /*0bb0*/  IMAD.IADD R2, R2, 0x1, R13 ;  /* 0x0000000102027824 */ /* 0x004fca00078e020d */
[----:B------:R-:W-:-:S04]  /*0bc0*/  LOP3.LUT R5, R2, 0xfffffffe, RZ, 0xc0, !PT ;  /* 0xfffffffe02057812 */ /* 0x000fc800078ec0ff */
[----:B------:R-:W-:-:S04]  /*0bd0*/  ISETP.NE.AND P1, PT, R5, 0x2, PT ;  /* 0x000000020500780c */ /* 0x000fc80003f25270 */
[----:B-1----:R-:W-:-:S13]  /*0be0*/  ISETP.NE.AND P1, PT, R12, RZ, !P1 ;  /* 0x000000ff0c00720c */ /* 0x002fda0004f25270 */
[----:B------:R-:W-:Y:S02]  /*0bf0*/  @!P1 ISETP.NE.AND P2, PT, R2, 0x3, PT ;  /* 0x000000030200980c */ /* 0x000fe40003f45270 */
[----:B---3--:R-:W-:Y:S02]  /*0c00*/  IADD3 R2, P3, PT, R0, UR4, RZ ;  /* 0x0000000400027c10 */ /* 0x008fe4000ff7e0ff */
[----:B------:R-:W-:Y:S02]  /*0c10*/  @!P1 ISETP.EQ.AND P0, PT, R12, RZ, !P2 ;  /* 0x000000ff0c00920c */ /* 0x000fe40005702270 */
[----:B------:R-:W-:Y:S02]  /*0c20*/  LEA.HI.X.SX32 R3, R0, UR5, 0x1, P3 ;  /* 0x0000000500037c11 */ /* 0x000fe400098f0eff */
[----:B------:R-:W-:-:S05]  /*0c30*/  SEL R5, RZ, 0x1, !P0 ;  /* 0x00000001ff057807 */ /* 0x000fca0004000000 */
[----:B------:R-:W-:Y:S01]  /*0c40*/  STG.E.U8 desc[UR10][R2.64], R5 ;  /* 0x0000000502007986 */ /* 0x000fe2000c10110a */
[----:B------:R-:W-:Y:S05]  /*0c50*/  EXIT ;  /* 0x000000000000794d */ /* 0x000fea0003800000 */
.L_x_32:
[----:B------:R-:W-:-:S00]  /*0c60*/  BRA `(.L_x_32) ;  /* 0xfffffffc00fc7947 */ /* 0x000fc0000383ffff */
[----:B------:R-:W-:-:S00]  /*0c70*/  NOP ;  /* 0x0000000000007918 */ /* 0x000fc00000000000 */
        /* <DEDUP_REMOVED lines=8> */
.L_x_33:


//--------------------- .nv.shared._Z19game_of_life_kernelPKbPbi --------------------------
	.section	.nv.shared._Z19game_of_life_kernelPKbPbi,"aw",@nobits
	.sectionflags	@""
	.align	16
	.zero		1024


//--------------------- .nv.shared.reserved.0     --------------------------
	.section	.nv.shared.reserved.0,"aw",@nobits
	.weak		__nv_reservedSMEM_offset_0_alias
	.size		__nv_reservedSMEM_offset_0_alias, 0, 64
	.other		__nv_reservedSMEM_offset_0_alias,@"STO_CUDA_RESERVED_SHARED STV_DEFAULT"
__nv_reservedSMEM_offset_0_alias:
	.zero		0
	.zero		64


//--------------------- .nv.constant0._Z19game_of_life_kernelPKbPbi --------------------------
	.section	.nv.constant0._Z19game_of_life_kernelPKbPbi,"a",@progbits
	.sectionflags	@""
	.align	4
.nv.constant0._Z19game_of_life_kernelPKbPbi:
	.zero		916


//--------------------- SYMBOLS --------------------------

	.type		.nv.reservedSmem.offset0,@object
	.size		.nv.reservedSmem.offset0,0x4
	.type		.nv.reservedSmem.cap,@object
	.size		.nv.reservedSmem.cap,0x4
